//
// Generated by NVIDIA NVVM Compiler
//
// Compiler Build ID: CL-36424714
// Cuda compilation tools, release 13.0, V13.0.88
// Based on NVVM 20.0.0
//

.version 9.0
.target sm_100
.address_size 64

	// .globl	_Z19naive_kernel_matmulPfS_S_iii

.visible .entry _Z19naive_kernel_matmulPfS_S_iii(
	.param .u64 .ptr .align 1 _Z19naive_kernel_matmulPfS_S_iii_param_0,
	.param .u64 .ptr .align 1 _Z19naive_kernel_matmulPfS_S_iii_param_1,
	.param .u64 .ptr .align 1 _Z19naive_kernel_matmulPfS_S_iii_param_2,
	.param .u32 _Z19naive_kernel_matmulPfS_S_iii_param_3,
	.param .u32 _Z19naive_kernel_matmulPfS_S_iii_param_4,
	.param .u32 _Z19naive_kernel_matmulPfS_S_iii_param_5
)
{
	.reg .pred 	%p<13>;
	.reg .b32 	%r<41>;
	.reg .b32 	%f<68>;
	.reg .b64 	%rd<53>;

	ld.param.u64 	%rd7, [_Z19naive_kernel_matmulPfS_S_iii_param_0];
	ld.param.u64 	%rd8, [_Z19naive_kernel_matmulPfS_S_iii_param_1];
	ld.param.u64 	%rd6, [_Z19naive_kernel_matmulPfS_S_iii_param_2];
	ld.param.u32 	%r20, [_Z19naive_kernel_matmulPfS_S_iii_param_3];
	ld.param.u32 	%r18, [_Z19naive_kernel_matmulPfS_S_iii_param_4];
	ld.param.u32 	%r19, [_Z19naive_kernel_matmulPfS_S_iii_param_5];
	cvta.to.global.u64 	%rd1, %rd8;
	cvta.to.global.u64 	%rd2, %rd7;
	mov.u32 	%r21, %ctaid.y;
	mov.u32 	%r22, %ntid.y;
	mov.u32 	%r23, %tid.y;
	mad.lo.s32 	%r1, %r21, %r22, %r23;
	mov.u32 	%r24, %ctaid.x;
	mov.u32 	%r25, %ntid.x;
	mov.u32 	%r26, %tid.x;
	mad.lo.s32 	%r2, %r24, %r25, %r26;
	setp.ge.s32 	%p1, %r1, %r20;
	setp.ge.s32 	%p2, %r2, %r18;
	or.pred  	%p3, %p1, %p2;
	@%p3 bra 	$L__BB0_14;
	setp.lt.s32 	%p4, %r19, 1;
	mov.f32 	%f67, 0f00000000;
	@%p4 bra 	$L__BB0_13;
	mul.lo.s32 	%r3, %r19, %r1;
	and.b32  	%r4, %r19, 7;
	setp.lt.u32 	%p5, %r19, 8;
	mov.f32 	%f67, 0f00000000;
	mov.b32 	%r39, 0;
	@%p5 bra 	$L__BB0_5;
	and.b32  	%r39, %r19, 2147483640;
	neg.s32 	%r37, %r39;
	shl.b32 	%r7, %r18, 3;
	mul.wide.u32 	%rd9, %r3, 4;
	add.s64 	%rd10, %rd9, %rd2;
	add.s64 	%rd52, %rd10, 16;
	mov.f32 	%f67, 0f00000000;
	mul.wide.s32 	%rd13, %r18, 4;
	mov.u32 	%r36, %r2;
$L__BB0_4:
	.pragma "nounroll";
	ld.global.f32 	%f17, [%rd52+-16];
	mul.wide.s32 	%rd11, %r36, 4;
	add.s64 	%rd12, %rd1, %rd11;
	ld.global.f32 	%f18, [%rd12];
	fma.rn.f32 	%f19, %f17, %f18, %f67;
	ld.global.f32 	%f20, [%rd52+-12];
	add.s64 	%rd14, %rd12, %rd13;
	ld.global.f32 	%f21, [%rd14];
	fma.rn.f32 	%f22, %f20, %f21, %f19;
	ld.global.f32 	%f23, [%rd52+-8];
	add.s64 	%rd15, %rd14, %rd13;
	ld.global.f32 	%f24, [%rd15];
	fma.rn.f32 	%f25, %f23, %f24, %f22;
	ld.global.f32 	%f26, [%rd52+-4];
	add.s64 	%rd16, %rd15, %rd13;
	ld.global.f32 	%f27, [%rd16];
	fma.rn.f32 	%f28, %f26, %f27, %f25;
	ld.global.f32 	%f29, [%rd52];
	add.s64 	%rd17, %rd16, %rd13;
	ld.global.f32 	%f30, [%rd17];
	fma.rn.f32 	%f31, %f29, %f30, %f28;
	ld.global.f32 	%f32, [%rd52+4];
	add.s64 	%rd18, %rd17, %rd13;
	ld.global.f32 	%f33, [%rd18];
	fma.rn.f32 	%f34, %f32, %f33, %f31;
	ld.global.f32 	%f35, [%rd52+8];
	add.s64 	%rd19, %rd18, %rd13;
	ld.global.f32 	%f36, [%rd19];
	fma.rn.f32 	%f37, %f35, %f36, %f34;
	ld.global.f32 	%f38, [%rd52+12];
	add.s64 	%rd20, %rd19, %rd13;
	ld.global.f32 	%f39, [%rd20];
	fma.rn.f32 	%f67, %f38, %f39, %f37;
	add.s32 	%r37, %r37, 8;
	add.s32 	%r36, %r36, %r7;
	add.s64 	%rd52, %rd52, 32;
	setp.ne.s32 	%p6, %r37, 0;
	@%p6 bra 	$L__BB0_4;
$L__BB0_5:
	setp.eq.s32 	%p7, %r4, 0;
	@%p7 bra 	$L__BB0_13;
	and.b32  	%r13, %r19, 3;
	setp.lt.u32 	%p8, %r4, 4;
	@%p8 bra 	$L__BB0_8;
	add.s32 	%r28, %r39, %r3;
	mul.wide.u32 	%rd21, %r28, 4;
	add.s64 	%rd22, %rd2, %rd21;
	ld.global.f32 	%f41, [%rd22];
	mad.lo.s32 	%r29, %r39, %r18, %r2;
	mul.wide.s32 	%rd23, %r29, 4;
	add.s64 	%rd24, %rd1, %rd23;
	ld.global.f32 	%f42, [%rd24];
	fma.rn.f32 	%f43, %f41, %f42, %f67;
	cvt.u64.u32 	%rd25, %r3;
	cvt.u64.u32 	%rd26, %r39;
	add.s64 	%rd27, %rd26, %rd25;
	shl.b64 	%rd28, %rd27, 2;
	add.s64 	%rd29, %rd2, %rd28;
	ld.global.f32 	%f44, [%rd29+4];
	mul.wide.s32 	%rd30, %r18, 4;
	add.s64 	%rd31, %rd24, %rd30;
	ld.global.f32 	%f45, [%rd31];
	fma.rn.f32 	%f46, %f44, %f45, %f43;
	ld.global.f32 	%f47, [%rd29+8];
	add.s64 	%rd32, %rd31, %rd30;
	ld.global.f32 	%f48, [%rd32];
	fma.rn.f32 	%f49, %f47, %f48, %f46;
	ld.global.f32 	%f50, [%rd29+12];
	add.s64 	%rd33, %rd32, %rd30;
	ld.global.f32 	%f51, [%rd33];
	fma.rn.f32 	%f67, %f50, %f51, %f49;
	add.s32 	%r39, %r39, 4;
$L__BB0_8:
	setp.eq.s32 	%p9, %r13, 0;
	@%p9 bra 	$L__BB0_13;
	setp.eq.s32 	%p10, %r13, 1;
	@%p10 bra 	$L__BB0_11;
	add.s32 	%r30, %r39, %r3;
	mul.wide.u32 	%rd34, %r30, 4;
	add.s64 	%rd35, %rd2, %rd34;
	ld.global.f32 	%f53, [%rd35];
	mad.lo.s32 	%r31, %r39, %r18, %r2;
	mul.wide.s32 	%rd36, %r31, 4;
	add.s64 	%rd37, %rd1, %rd36;
	ld.global.f32 	%f54, [%rd37];
	fma.rn.f32 	%f55, %f53, %f54, %f67;
	cvt.u64.u32 	%rd38, %r3;
	cvt.u64.u32 	%rd39, %r39;
	add.s64 	%rd40, %rd39, %rd38;
	shl.b64 	%rd41, %rd40, 2;
	add.s64 	%rd42, %rd2, %rd41;
	ld.global.f32 	%f56, [%rd42+4];
	mul.wide.s32 	%rd43, %r18, 4;
	add.s64 	%rd44, %rd37, %rd43;
	ld.global.f32 	%f57, [%rd44];
	fma.rn.f32 	%f67, %f56, %f57, %f55;
	add.s32 	%r39, %r39, 2;
$L__BB0_11:
	and.b32  	%r32, %r19, 1;
	setp.eq.b32 	%p11, %r32, 1;
	not.pred 	%p12, %p11;
	@%p12 bra 	$L__BB0_13;
	add.s32 	%r33, %r39, %r3;
	mul.wide.u32 	%rd45, %r33, 4;
	add.s64 	%rd46, %rd2, %rd45;
	ld.global.f32 	%f58, [%rd46];
	mad.lo.s32 	%r34, %r39, %r18, %r2;
	mul.wide.s32 	%rd47, %r34, 4;
	add.s64 	%rd48, %rd1, %rd47;
	ld.global.f32 	%f59, [%rd48];
	fma.rn.f32 	%f67, %f58, %f59, %f67;
$L__BB0_13:
	mad.lo.s32 	%r35, %r18, %r1, %r2;
	cvta.to.global.u64 	%rd49, %rd6;
	mul.wide.s32 	%rd50, %r35, 4;
	add.s64 	%rd51, %rd49, %rd50;
	st.global.f32 	[%rd51], %f67;
$L__BB0_14:
	ret;

}


// ===== COMPILED SASS (sm_100) =====

	.target	sm_100

	.elftype	@"ET_EXEC"


//--------------------- .note.nv.tkinfo           --------------------------
	.section	.note.nv.tkinfo,"",@"SHT_NOTE"
	.sectionflags	@"SHF_NOTE_NV_TKINFO"
	.tkinfo
        /*0018*/ 	.word	0x00000002
        /*0030*/ 	.string	""
        /*0030*/ 	.string	"ptxas"
        /*0030*/ 	.string	"Cuda compilation tools, release 13.0, V13.0.88"
        /*0030*/ 	.string	"Build cuda_13.0.r13.0/compiler.36424714_0"
        /*0030*/ 	.string	"-arch sm_100 -m 64 "



//--------------------- .note.nv.cuinfo           --------------------------
	.section	.note.nv.cuinfo,"",@"SHT_NOTE"
	.sectionflags	@"SHF_NOTE_NV_CUINFO"
        /*0018*/ 	.short	0x0002
        /*001a*/ 	.short	0x0064
        /*001c*/ 	.short	0x0082
	.zero		2


//--------------------- .nv.info                  --------------------------
	.section	.nv.info,"",@"SHT_CUDA_INFO"
	.align	4


	//----- nvinfo : EIATTR_REGCOUNT
	.align		4
        /*0000*/ 	.byte	0x04, 0x2f
        /*0002*/ 	.short	(.L_1 - .L_0)
	.align		4
.L_0:
        /*0004*/ 	.word	index@(_Z19naive_kernel_matmulPfS_S_iii)
        /*0008*/ 	.word	0x00000020


	//----- nvinfo : EIATTR_FRAME_SIZE
	.align		4
.L_1:
        /*000c*/ 	.byte	0x04, 0x11
        /*000e*/ 	.short	(.L_3 - .L_2)
	.align		4
.L_2:
        /*0010*/ 	.word	index@(_Z19naive_kernel_matmulPfS_S_iii)
        /*0014*/ 	.word	0x00000000


	//----- nvinfo : EIATTR_MIN_STACK_SIZE
	.align		4
.L_3:
        /*0018*/ 	.byte	0x04, 0x12
        /*001a*/ 	.short	(.L_5 - .L_4)
	.align		4
.L_4:
        /*001c*/ 	.word	index@(_Z19naive_kernel_matmulPfS_S_iii)
        /*0020*/ 	.word	0x00000000
.L_5:


//--------------------- .nv.compat                --------------------------
	.section	.nv.compat,"",@"SHT_CUDA_COMPAT_INFO"
	.align	4
        /*0000*/ 	.byte	0x02, 0x09, 0x00, 0x00, 0x02, 0x02, 0x01, 0x00, 0x02, 0x05, 0x05, 0x00, 0x03, 0x07, 0x01, 0x01
        /*0010*/ 	.byte	0x02, 0x03, 0x00, 0x00, 0x02, 0x06, 0x01, 0x00, 0x04, 0x0b, 0x08, 0x00, 0x09, 0x00, 0x00, 0x00
        /*0020*/ 	.byte	0x00, 0x00, 0x00, 0x00


//--------------------- .nv.info._Z19naive_kernel_matmulPfS_S_iii --------------------------
	.section	.nv.info._Z19naive_kernel_matmulPfS_S_iii,"",@"SHT_CUDA_INFO"
	.sectionflags	@""
	.align	4


	//----- nvinfo : EIATTR_CUDA_API_VERSION
	.align		4
        /*0000*/ 	.byte	0x04, 0x37
        /*0002*/ 	.short	(.L_7 - .L_6)
.L_6:
        /*0004*/ 	.word	0x00000082


	//----- nvinfo : EIATTR_KPARAM_INFO
	.align		4
.L_7:
        /*0008*/ 	.byte	0x04, 0x17
        /*000a*/ 	.short	(.L_9 - .L_8)
.L_8:
        /*000c*/ 	.word	0x00000000
        /*0010*/ 	.short	0x0005
        /*0012*/ 	.short	0x0020
        /*0014*/ 	.byte	0x00, 0xf0, 0x11, 0x00


	//----- nvinfo : EIATTR_KPARAM_INFO
	.align		4
.L_9:
        /*0018*/ 	.byte	0x04, 0x17
        /*001a*/ 	.short	(.L_11 - .L_10)
.L_10:
        /*001c*/ 	.word	0x00000000
        /*0020*/ 	.short	0x0004
        /*0022*/ 	.short	0x001c
        /*0024*/ 	.byte	0x00, 0xf0, 0x11, 0x00


	//----- nvinfo : EIATTR_KPARAM_INFO
	.align		4
.L_11:
        /*0028*/ 	.byte	0x04, 0x17
        /*002a*/ 	.short	(.L_13 - .L_12)
.L_12:
        /*002c*/ 	.word	0x00000000
        /*0030*/ 	.short	0x0003
        /*0032*/ 	.short	0x0018
        /*0034*/ 	.byte	0x00, 0xf0, 0x11, 0x00


	//----- nvinfo : EIATTR_KPARAM_INFO
	.align		4
.L_13:
        /*0038*/ 	.byte	0x04, 0x17
        /*003a*/ 	.short	(.L_15 - .L_14)
.L_14:
        /*003c*/ 	.word	0x00000000
        /*0040*/ 	.short	0x0002
        /*0042*/ 	.short	0x0010
        /*0044*/ 	.byte	0x00, 0xf5, 0x21, 0x00


	//----- nvinfo : EIATTR_KPARAM_INFO
	.align		4
.L_15:
        /*0048*/ 	.byte	0x04, 0x17
        /*004a*/ 	.short	(.L_17 - .L_16)
.L_16:
        /*004c*/ 	.word	0x00000000
        /*0050*/ 	.short	0x0001
        /*0052*/ 	.short	0x0008
        /*0054*/ 	.byte	0x00, 0xf5, 0x21, 0x00


	//----- nvinfo : EIATTR_KPARAM_INFO
	.align		4
.L_17:
        /*0058*/ 	.byte	0x04, 0x17
        /*005a*/ 	.short	(.L_19 - .L_18)
.L_18:
        /*005c*/ 	.word	0x00000000
        /*0060*/ 	.short	0x0000
        /*0062*/ 	.short	0x0000
        /*0064*/ 	.byte	0x00, 0xf5, 0x21, 0x00


	//----- nvinfo : EIATTR_SPARSE_MMA_MASK
	.align		4
.L_19:
        /*0068*/ 	.byte	0x03, 0x50
        /*006a*/ 	.short	0x0000


	//----- nvinfo : EIATTR_MAXREG_COUNT
	.align		4
        /*006c*/ 	.byte	0x03, 0x1b
        /*006e*/ 	.short	0x00ff


	//----- nvinfo : EIATTR_MERCURY_ISA_VERSION
	.align		4
        /*0070*/ 	.byte	0x03, 0x5f
        /*0072*/ 	.short	0x0101


	//----- nvinfo : EIATTR_VRC_CTA_INIT_COUNT
	.align		4
        /*0074*/ 	.byte	0x02, 0x4a
	.zero		1
	.zero		1


	//----- nvinfo : EIATTR_EXIT_INSTR_OFFSETS
	.align		4
        /*0078*/ 	.byte	0x04, 0x1c
        /*007a*/ 	.short	(.L_21 - .L_20)


	//   ....[0]....
.L_20:
        /*007c*/ 	.word	0x000000c0


	//   ....[1]....
        /*0080*/ 	.word	0x000008e0


	//----- nvinfo : EIATTR_CBANK_PARAM_SIZE
	.align		4
.L_21:
        /*0084*/ 	.byte	0x03, 0x19
        /*0086*/ 	.short	0x0024


	//----- nvinfo : EIATTR_PARAM_CBANK
	.align		4
        /*0088*/ 	.byte	0x04, 0x0a
        /*008a*/ 	.short	(.L_23 - .L_22)
	.align		4
.L_22:
        /*008c*/ 	.word	index@(.nv.constant0._Z19naive_kernel_matmulPfS_S_iii)
        /*0090*/ 	.short	0x0380
        /*0092*/ 	.short	0x0024


	//----- nvinfo : EIATTR_SW_WAR
	.align		4
.L_23:
        /*0094*/ 	.byte	0x04, 0x36
        /*0096*/ 	.short	(.L_25 - .L_24)
.L_24:
        /*0098*/ 	.word	0x00000008
.L_25:


//--------------------- .nv.callgraph             --------------------------
	.section	.nv.callgraph,"",@"SHT_CUDA_CALLGRAPH"
	.align	4
	.sectionentsize	8
	.align		4
        /*0000*/ 	.word	0x00000000
	.align		4
        /*0004*/ 	.word	0xffffffff
	.align		4
        /*0008*/ 	.word	0x00000000
	.align		4
        /*000c*/ 	.word	0xfffffffe
	.align		4
        /*0010*/ 	.word	0x00000000
	.align		4
        /*0014*/ 	.word	0xfffffffd
	.align		4
        /*0018*/ 	.word	0x00000000
	.align		4
        /*001c*/ 	.word	0xfffffffc


//--------------------- .text._Z19naive_kernel_matmulPfS_S_iii --------------------------
	.section	.text._Z19naive_kernel_matmulPfS_S_iii,"ax",@progbits
	.align	128
        .global         _Z19naive_kernel_matmulPfS_S_iii
        .type           _Z19naive_kernel_matmulPfS_S_iii,@function
        .size           _Z19naive_kernel_matmulPfS_S_iii,(.L_x_5 - _Z19naive_kernel_matmulPfS_S_iii)
        .other          _Z19naive_kernel_matmulPfS_S_iii,@"STO_CUDA_ENTRY STV_DEFAULT"
_Z19naive_kernel_matmulPfS_S_iii:
.text._Z19naive_kernel_matmulPfS_S_iii:
[----:B------:R-:W-:Y:S01]  /*0000*/  LDC R1, c[0x0][0x37c] ;  /* 0x0000df00ff017b82 */ /* 0x000fe20000000800 */
[----:B------:R-:W0:Y:S07]  /*0010*/  S2R R5, SR_TID.X ;  /* 0x0000000000057919 */ /* 0x000e2e0000002100 */
[----:B------:R-:W1:Y:S01]  /*0020*/  LDC R19, c[0x0][0x364] ;  /* 0x0000d900ff137b82 */ /* 0x000e620000000800 */
[----:B------:R-:W1:Y:S07]  /*0030*/  S2R R4, SR_TID.Y ;  /* 0x0000000000047919 */ /* 0x000e6e0000002200 */
[----:B------:R-:W0:Y:S08]  /*0040*/  S2UR UR5, SR_CTAID.X ;  /* 0x00000000000579c3 */ /* 0x000e300000002500 */
[----:B------:R-:W0:Y:S08]  /*0050*/  LDC R0, c[0x0][0x360] ;  /* 0x0000d800ff007b82 */ /* 0x000e300000000800 */
[----:B------:R-:W1:Y:S08]  /*0060*/  S2UR UR4, SR_CTAID.Y ;  /* 0x00000000000479c3 */ /* 0x000e700000002600 */
[----:B------:R-:W2:Y:S01]  /*0070*/  LDC.64 R2, c[0x0][0x398] ;  /* 0x0000e600ff027b82 */ /* 0x000ea20000000a00 */
[----:B0-----:R-:W-:-:S02]  /*0080*/  IMAD R0, R0, UR5, R5 ;  /* 0x0000000500007c24 */ /* 0x001fc4000f8e0205 */
[----:B-1----:R-:W-:-:S03]  /*0090*/  IMAD R19, R19, UR4, R4 ;  /* 0x0000000413137c24 */ /* 0x002fc6000f8e0204 */
[----:B--2---:R-:W-:-:S04]  /*00a0*/  ISETP.GE.AND P0, PT, R0, R3, PT ;  /* 0x000000030000720c */ /* 0x004fc80003f06270 */
[----:B------:R-:W-:-:S13]  /*00b0*/  ISETP.GE.OR P0, PT, R19, R2, P0 ;  /* 0x000000021300720c */ /* 0x000fda0000706670 */
[----:B------:R-:W-:Y:S05]  /*00c0*/  @P0 EXIT ;  /* 0x000000000000094d */ /* 0x000fea0003800000 */
[----:B------:R-:W0:Y:S01]  /*00d0*/  LDC R2, c[0x0][0x3a0] ;  /* 0x0000e800ff027b82 */ /* 0x000e220000000800 */
[----:B------:R-:W1:Y:S01]  /*00e0*/  LDCU.64 UR4, c[0x0][0x358] ;  /* 0x00006b00ff0477ac */ /* 0x000e620008000a00 */
[----:B------:R-:W-:Y:S01]  /*00f0*/  HFMA2 R24, -RZ, RZ, 0, 0 ;  /* 0x00000000ff187431 */ /* 0x000fe200000001ff */
[----:B0-----:R-:W-:-:S13]  /*0100*/  ISETP.GE.AND P0, PT, R2, 0x1, PT ;  /* 0x000000010200780c */ /* 0x001fda0003f06270 */
[----:B-1----:R-:W-:Y:S05]  /*0110*/  @!P0 BRA `(.L_x_0) ;  /* 0x0000000400e08947 */ /* 0x002fea0003800000 */
[C---:B------:R-:W-:Y:S01]  /*0120*/  ISETP.GE.U32.AND P1, PT, R2.reuse, 0x8, PT ;  /* 0x000000080200780c */ /* 0x040fe20003f26070 */
[----:B------:R-:W-:Y:S01]  /*0130*/  IMAD R20, R19, R2, RZ ;  /* 0x0000000213147224 */ /* 0x000fe200078e02ff */
[----:B------:R-:W-:Y:S02]  /*0140*/  LOP3.LUT R27, R2, 0x7, RZ, 0xc0, !PT ;  /* 0x00000007021b7812 */ /* 0x000fe400078ec0ff */
[----:B------:R-:W-:Y:S02]  /*0150*/  MOV R24, RZ ;  /* 0x000000ff00187202 */ /* 0x000fe40000000f00 */
[----:B------:R-:W-:Y:S02]  /*0160*/  ISETP.NE.AND P0, PT, R27, RZ, PT ;  /* 0x000000ff1b00720c */ /* 0x000fe40003f05270 */
[----:B------:R-:W-:-:S05]  /*0170*/  MOV R21, RZ ;  /* 0x000000ff00157202 */ /* 0x000fca0000000f00 */
[----:B------:R-:W-:Y:S06]  /*0180*/  @!P1 BRA `(.L_x_1) ;  /* 0x0000000000c49947 */ /* 0x000fec0003800000 */
[----:B------:R-:W0:Y:S01]  /*0190*/  LDC.64 R4, c[0x0][0x380] ;  /* 0x0000e000ff047b82 */ /* 0x000e220000000a00 */
[----:B------:R-:W-:Y:S02]  /*01a0*/  LOP3.LUT R21, R2, 0x7ffffff8, RZ, 0xc0, !PT ;  /* 0x7ffffff802157812 */ /* 0x000fe400078ec0ff */
[----:B------:R-:W-:Y:S02]  /*01b0*/  MOV R24, RZ ;  /* 0x000000ff00187202 */ /* 0x000fe40000000f00 */
[----:B------:R-:W-:Y:S02]  /*01c0*/  MOV R18, R0 ;  /* 0x0000000000127202 */ /* 0x000fe40000000f00 */
[----:B------:R-:W-:Y:S01]  /*01d0*/  IADD3 R22, PT, PT, -R21, RZ, RZ ;  /* 0x000000ff15167210 */ /* 0x000fe20007ffe1ff */
[----:B0-----:R-:W-:-:S03]  /*01e0*/  IMAD.WIDE.U32 R4, R20, 0x4, R4 ;  /* 0x0000000414047825 */ /* 0x001fc600078e0004 */
[----:B------:R-:W-:-:S04]  /*01f0*/  IADD3 R6, P1, PT, R4, 0x10, RZ ;  /* 0x0000001004067810 */ /* 0x000fc80007f3e0ff */
[----:B------:R-:W-:-:S09]  /*0200*/  IADD3.X R7, PT, PT, RZ, R5, RZ, P1, !PT ;  /* 0x00000005ff077210 */ /* 0x000fd20000ffe4ff */
.L_x_2:
[----:B------:R-:W0:Y:S01]  /*0210*/  LDC.64 R16, c[0x0][0x388] ;  /* 0x0000e200ff107b82 */ /* 0x000e220000000a00 */
[----:B------:R-:W-:Y:S02]  /*0220*/  MOV R4, R6 ;  /* 0x0000000600047202 */ /* 0x000fe40000000f00 */
[----:B------:R-:W-:-:S05]  /*0230*/  MOV R5, R7 ;  /* 0x0000000700057202 */ /* 0x000fca0000000f00 */
[----:B------:R-:W2:Y:S04]  /*0240*/  LDG.E R25, desc[UR4][R4.64+-0x10] ;  /* 0xfffff00404197981 */ /* 0x000ea8000c1e1900 */
[----:B------:R-:W3:Y:S04]  /*0250*/  LDG.E R23, desc[UR4][R4.64+-0xc] ;  /* 0xfffff40404177981 */ /* 0x000ee8000c1e1900 */
[----:B------:R-:W4:Y:S04]  /*0260*/  LDG.E R29, desc[UR4][R4.64+-0x8] ;  /* 0xfffff804041d7981 */ /* 0x000f28000c1e1900 */
[----:B------:R-:W5:Y:S01]  /*0270*/  LDG.E R28, desc[UR4][R4.64+-0x4] ;  /* 0xfffffc04041c7981 */ /* 0x000f62000c1e1900 */
[----:B0-----:R-:W-:-:S05]  /*0280*/  IMAD.WIDE R16, R18, 0x4, R16 ;  /* 0x0000000412107825 */ /* 0x001fca00078e0210 */
[----:B------:R0:W2:Y:S01]  /*0290*/  LDG.E R26, desc[UR4][R16.64] ;  /* 0x00000004101a7981 */ /* 0x0000a2000c1e1900 */
[----:B------:R-:W-:-:S04]  /*02a0*/  IMAD.WIDE R14, R3, 0x4, R16 ;  /* 0x00000004030e7825 */ /* 0x000fc800078e0210 */
[C---:B------:R-:W-:Y:S02]  /*02b0*/  IMAD.WIDE R6, R3.reuse, 0x4, R14 ;  /* 0x0000000403067825 */ /* 0x040fe400078e020e */
[----:B------:R-:W3:Y:S02]  /*02c0*/  LDG.E R14, desc[UR4][R14.64] ;  /* 0x000000040e0e7981 */ /* 0x000ee4000c1e1900 */
[C---:B------:R-:W-:Y:S02]  /*02d0*/  IMAD.WIDE R10, R3.reuse, 0x4, R6 ;  /* 0x00000004030a7825 */ /* 0x040fe400078e0206 */
[----:B------:R-:W4:Y:S02]  /*02e0*/  LDG.E R6, desc[UR4][R6.64] ;  /* 0x0000000406067981 */ /* 0x000f24000c1e1900 */
[C---:B------:R-:W-:Y:S02]  /*02f0*/  IMAD.WIDE R8, R3.reuse, 0x4, R10 ;  /* 0x0000000403087825 */ /* 0x040fe400078e020a */
[----:B------:R-:W5:Y:S02]  /*0300*/  LDG.E R10, desc[UR4][R10.64] ;  /* 0x000000040a0a7981 */ /* 0x000f64000c1e1900 */
[----:B------:R-:W-:-:S02]  /*0310*/  IMAD.WIDE R12, R3, 0x4, R8 ;  /* 0x00000004030c7825 */ /* 0x000fc400078e0208 */
[----:B------:R-:W5:Y:S04]  /*0320*/  LDG.E R7, desc[UR4][R4.64] ;  /* 0x0000000404077981 */ /* 0x000f68000c1e1900 */
[----:B------:R-:W5:Y:S01]  /*0330*/  LDG.E R8, desc[UR4][R8.64] ;  /* 0x0000000408087981 */ /* 0x000f62000c1e1900 */
[----:B0-----:R-:W-:-:S03]  /*0340*/  IMAD.WIDE R16, R3, 0x4, R12 ;  /* 0x0000000403107825 */ /* 0x001fc600078e020c */
[----:B------:R-:W5:Y:S04]  /*0350*/  LDG.E R12, desc[UR4][R12.64] ;  /* 0x000000040c0c7981 */ /* 0x000f68000c1e1900 */
[----:B------:R-:W5:Y:S04]  /*0360*/  LDG.E R15, desc[UR4][R16.64] ;  /* 0x00000004100f7981 */ /* 0x000f68000c1e1900 */
[----:B------:R-:W5:Y:S04]  /*0370*/  LDG.E R9, desc[UR4][R4.64+0x4] ;  /* 0x0000040404097981 */ /* 0x000f68000c1e1900 */
[----:B------:R-:W5:Y:S01]  /*0380*/  LDG.E R11, desc[UR4][R4.64+0xc] ;  /* 0x00000c04040b7981 */ /* 0x000f62000c1e1900 */
[----:B--2---:R-:W-:Y:S01]  /*0390*/  FFMA R26, R25, R26, R24 ;  /* 0x0000001a191a7223 */ /* 0x004fe20000000018 */
[----:B------:R-:W-:-:S02]  /*03a0*/  IMAD.WIDE R24, R3, 0x4, R16 ;  /* 0x0000000403187825 */ /* 0x000fc400078e0210 */
[----:B------:R-:W2:Y:S04]  /*03b0*/  LDG.E R16, desc[UR4][R4.64+0x8] ;  /* 0x0000080404107981 */ /* 0x000ea8000c1e1900 */
[----:B------:R-:W2:Y:S01]  /*03c0*/  LDG.E R24, desc[UR4][R24.64] ;  /* 0x0000000418187981 */ /* 0x000ea2000c1e1900 */
[----:B---3--:R-:W-:Y:S01]  /*03d0*/  FFMA R14, R23, R14, R26 ;  /* 0x0000000e170e7223 */ /* 0x008fe2000000001a */
[----:B------:R-:W-:-:S03]  /*03e0*/  IADD3 R22, PT, PT, R22, 0x8, RZ ;  /* 0x0000000816167810 */ /* 0x000fc60007ffe0ff */
[----:B----4-:R-:W-:Y:S01]  /*03f0*/  FFMA R29, R29, R6, R14 ;  /* 0x000000061d1d7223 */ /* 0x010fe2000000000e */
[----:B------:R-:W-:-:S03]  /*0400*/  ISETP.NE.AND P1, PT, R22, RZ, PT ;  /* 0x000000ff1600720c */ /* 0x000fc60003f25270 */
[----:B-----5:R-:W-:Y:S01]  /*0410*/  FFMA R10, R28, R10, R29 ;  /* 0x0000000a1c0a7223 */ /* 0x020fe2000000001d */
[----:B------:R-:W-:-:S03]  /*0420*/  IADD3 R6, P2, PT, R4, 0x20, RZ ;  /* 0x0000002004067810 */ /* 0x000fc60007f5e0ff */
[----:B------:R-:W-:Y:S01]  /*0430*/  FFMA R8, R7, R8, R10 ;  /* 0x0000000807087223 */ /* 0x000fe2000000000a */
[----:B------:R-:W-:Y:S02]  /*0440*/  IADD3.X R7, PT, PT, RZ, R5, RZ, P2, !PT ;  /* 0x00000005ff077210 */ /* 0x000fe400017fe4ff */
[----:B------:R-:W-:Y:S01]  /*0450*/  LEA R18, R3, R18, 0x3 ;  /* 0x0000001203127211 */ /* 0x000fe200078e18ff */
[----:B------:R-:W-:-:S04]  /*0460*/  FFMA R9, R9, R12, R8 ;  /* 0x0000000c09097223 */ /* 0x000fc80000000008 */
[----:B--2---:R-:W-:-:S04]  /*0470*/  FFMA R16, R16, R15, R9 ;  /* 0x0000000f10107223 */ /* 0x004fc80000000009 */
[----:B------:R-:W-:Y:S01]  /*0480*/  FFMA R24, R11, R24, R16 ;  /* 0x000000180b187223 */ /* 0x000fe20000000010 */
[----:B------:R-:W-:Y:S06]  /*0490*/  @P1 BRA `(.L_x_2) ;  /* 0xfffffffc005c1947 */ /* 0x000fec000383ffff */
.L_x_1:
[----:B------:R-:W-:Y:S05]  /*04a0*/  @!P0 BRA `(.L_x_0) ;  /* 0x0000000000fc8947 */ /* 0x000fea0003800000 */
[----:B------:R-:W-:Y:S02]  /*04b0*/  ISETP.GE.U32.AND P1, PT, R27, 0x4, PT ;  /* 0x000000041b00780c */ /* 0x000fe40003f26070 */
[----:B------:R-:W-:-:S04]  /*04c0*/  LOP3.LUT R16, R2, 0x3, RZ, 0xc0, !PT ;  /* 0x0000000302107812 */ /* 0x000fc800078ec0ff */
[----:B------:R-:W-:-:S07]  /*04d0*/  ISETP.NE.AND P0, PT, R16, RZ, PT ;  /* 0x000000ff1000720c */ /* 0x000fce0003f05270 */
[----:B------:R-:W-:Y:S06]  /*04e0*/  @!P1 BRA `(.L_x_3) ;  /* 0x00000000006c9947 */ /* 0x000fec0003800000 */
[----:B------:R-:W0:Y:S01]  /*04f0*/  LDC.64 R6, c[0x0][0x388] ;  /* 0x0000e200ff067b82 */ /* 0x000e220000000a00 */
[----:B------:R-:W1:Y:S01]  /*0500*/  LDCU.64 UR6, c[0x0][0x380] ;  /* 0x00007000ff0677ac */ /* 0x000e620008000a00 */
[----:B------:R-:W-:Y:S01]  /*0510*/  IMAD R9, R21, R3, R0 ;  /* 0x0000000315097224 */ /* 0x000fe200078e0200 */
[CC--:B------:R-:W-:Y:S02]  /*0520*/  IADD3 R5, PT, PT, R20.reuse, R21.reuse, RZ ;  /* 0x0000001514057210 */ /* 0x0c0fe40007ffe0ff */
[----:B------:R-:W-:-:S03]  /*0530*/  IADD3 R10, P1, PT, R20, R21, RZ ;  /* 0x00000015140a7210 */ /* 0x000fc60007f3e0ff */
[----:B------:R-:W2:Y:S01]  /*0540*/  LDC.64 R14, c[0x0][0x380] ;  /* 0x0000e000ff0e7b82 */ /* 0x000ea20000000a00 */
[----:B0-----:R-:W-:-:S04]  /*0550*/  IMAD.WIDE R6, R9, 0x4, R6 ;  /* 0x0000000409067825 */ /* 0x001fc800078e0206 */
[----:B------:R-:W-:Y:S02]  /*0560*/  IMAD.WIDE R8, R3, 0x4, R6 ;  /* 0x0000000403087825 */ /* 0x000fe400078e0206 */
[----:B------:R-:W3:Y:S02]  /*0570*/  LDG.E R6, desc[UR4][R6.64] ;  /* 0x0000000406067981 */ /* 0x000ee4000c1e1900 */
[----:B--2---:R-:W-:Y:S01]  /*0580*/  IMAD.WIDE.U32 R14, R5, 0x4, R14 ;  /* 0x00000004050e7825 */ /* 0x004fe200078e000e */
[----:B------:R-:W-:Y:S02]  /*0590*/  IADD3.X R5, PT, PT, RZ, RZ, RZ, P1, !PT ;  /* 0x000000ffff057210 */ /* 0x000fe40000ffe4ff */
[----:B-1----:R-:W-:-:S03]  /*05a0*/  LEA R4, P1, R10, UR6, 0x2 ;  /* 0x000000060a047c11 */ /* 0x002fc6000f8210ff */
[----:B------:R-:W3:Y:S01]  /*05b0*/  LDG.E R15, desc[UR4][R14.64] ;  /* 0x000000040e0f7981 */ /* 0x000ee2000c1e1900 */
[----:B------:R-:W-:Y:S01]  /*05c0*/  LEA.HI.X R5, R10, UR7, R5, 0x2, P1 ;  /* 0x000000070a057c11 */ /* 0x000fe200088f1405 */
[C---:B------:R-:W-:Y:S02]  /*05d0*/  IMAD.WIDE R10, R3.reuse, 0x4, R8 ;  /* 0x00000004030a7825 */ /* 0x040fe400078e0208 */
[----:B------:R-:W2:Y:S04]  /*05e0*/  LDG.E R8, desc[UR4][R8.64] ;  /* 0x0000000408087981 */ /* 0x000ea8000c1e1900 */
[----:B------:R-:W2:Y:S01]  /*05f0*/  LDG.E R17, desc[UR4][R4.64+0x4] ;  /* 0x0000040404117981 */ /* 0x000ea2000c1e1900 */
[----:B------:R-:W-:-:S03]  /*0600*/  IMAD.WIDE R12, R3, 0x4, R10 ;  /* 0x00000004030c7825 */ /* 0x000fc600078e020a */
[----:B------:R-:W4:Y:S04]  /*0610*/  LDG.E R22, desc[UR4][R10.64] ;  /* 0x000000040a167981 */ /* 0x000f28000c1e1900 */
[----:B------:R-:W4:Y:S04]  /*0620*/  LDG.E R18, desc[UR4][R4.64+0x8] ;  /* 0x0000080404127981 */ /* 0x000f28000c1e1900 */
[----:B------:R-:W5:Y:S04]  /*0630*/  LDG.E R26, desc[UR4][R4.64+0xc] ;  /* 0x00000c04041a7981 */ /* 0x000f68000c1e1900 */
[----:B------:R-:W5:Y:S01]  /*0640*/  LDG.E R12, desc[UR4][R12.64] ;  /* 0x000000040c0c7981 */ /* 0x000f62000c1e1900 */
[----:B------:R-:W-:Y:S01]  /*0650*/  IADD3 R21, PT, PT, R21, 0x4, RZ ;  /* 0x0000000415157810 */ /* 0x000fe20007ffe0ff */
[----:B---3--:R-:W-:-:S04]  /*0660*/  FFMA R24, R15, R6, R24 ;  /* 0x000000060f187223 */ /* 0x008fc80000000018 */
[----:B--2---:R-:W-:-:S04]  /*0670*/  FFMA R17, R17, R8, R24 ;  /* 0x0000000811117223 */ /* 0x004fc80000000018 */
[----:B----4-:R-:W-:-:S04]  /*0680*/  FFMA R17, R18, R22, R17 ;  /* 0x0000001612117223 */ /* 0x010fc80000000011 */
[----:B-----5:R-:W-:-:S07]  /*0690*/  FFMA R24, R26, R12, R17 ;  /* 0x0000000c1a187223 */ /* 0x020fce0000000011 */
.L_x_3:
[----:B------:R-:W-:Y:S05]  /*06a0*/  @!P0 BRA `(.L_x_0) ;  /* 0x00000000007c8947 */ /* 0x000fea0003800000 */
[----:B------:R-:W-:Y:S01]  /*06b0*/  ISETP.NE.AND P1, PT, R16, 0x1, PT ;  /* 0x000000011000780c */ /* 0x000fe20003f25270 */
[----:B------:R-:W0:Y:S01]  /*06c0*/  LDC.64 R12, c[0x0][0x380] ;  /* 0x0000e000ff0c7b82 */ /* 0x000e220000000a00 */
[----:B------:R-:W-:-:S04]  /*06d0*/  LOP3.LUT R2, R2, 0x1, RZ, 0xc0, !PT ;  /* 0x0000000102027812 */ /* 0x000fc800078ec0ff */
[----:B------:R-:W-:-:S03]  /*06e0*/  ISETP.NE.U32.AND P0, PT, R2, 0x1, PT ;  /* 0x000000010200780c */ /* 0x000fc60003f05070 */
[----:B------:R-:W1:Y:S04]  /*06f0*/  LDC.64 R10, c[0x0][0x388] ;  /* 0x0000e200ff0a7b82 */ /* 0x000e680000000a00 */
[CC--:B------:R-:W-:Y:S02]  /*0700*/  @P1 IADD3 R15, PT, PT, R20.reuse, R21.reuse, RZ ;  /* 0x00000015140f1210 */ /* 0x0c0fe40007ffe0ff */
[----:B------:R-:W-:Y:S02]  /*0710*/  @P1 IADD3 R2, P2, PT, R20, R21, RZ ;  /* 0x0000001514021210 */ /* 0x000fe40007f5e0ff */
[----:B------:R-:W2:Y:S02]  /*0720*/  @P1 LDC.64 R4, c[0x0][0x380] ;  /* 0x0000e000ff041b82 */ /* 0x000ea40000000a00 */
[----:B------:R-:W-:-:S06]  /*0730*/  @P1 IADD3.X R14, PT, PT, RZ, RZ, RZ, P2, !PT ;  /* 0x000000ffff0e1210 */ /* 0x000fcc00017fe4ff */
[----:B------:R-:W3:Y:S01]  /*0740*/  LDC.64 R6, c[0x0][0x380] ;  /* 0x0000e000ff067b82 */ /* 0x000ee20000000a00 */
[----:B0-----:R-:W-:-:S04]  /*0750*/  @P1 IMAD.WIDE.U32 R12, R15, 0x4, R12 ;  /* 0x000000040f0c1825 */ /* 0x001fc800078e000c */
[C---:B------:R-:W-:Y:S01]  /*0760*/  @P1 IMAD R15, R21.reuse, R3, R0 ;  /* 0x00000003150f1224 */ /* 0x040fe200078e0200 */
[----:B------:R-:W-:Y:S01]  /*0770*/  @P1 IADD3 R21, PT, PT, R21, 0x2, RZ ;  /* 0x0000000215151810 */ /* 0x000fe20007ffe0ff */
[----:B------:R-:W4:Y:S01]  /*0780*/  @P1 LDG.E R13, desc[UR4][R12.64] ;  /* 0x000000040c0d1981 */ /* 0x000f22000c1e1900 */
[----:B------:R-:W0:Y:S01]  /*0790*/  LDC.64 R8, c[0x0][0x388] ;  /* 0x0000e200ff087b82 */ /* 0x000e220000000a00 */
[----:B-1----:R-:W-:Y:S01]  /*07a0*/  @P1 IMAD.WIDE R10, R15, 0x4, R10 ;  /* 0x000000040f0a1825 */ /* 0x002fe200078e020a */
[----:B------:R-:W-:Y:S02]  /*07b0*/  @!P0 IADD3 R17, PT, PT, R20, R21, RZ ;  /* 0x0000001514118210 */ /* 0x000fe40007ffe0ff */
[----:B--2---:R-:W-:Y:S01]  /*07c0*/  @P1 LEA R4, P2, R2, R4, 0x2 ;  /* 0x0000000402041211 */ /* 0x004fe200078410ff */
[----:B------:R-:W-:-:S03]  /*07d0*/  @!P0 IMAD R21, R21, R3, R0 ;  /* 0x0000000315158224 */ /* 0x000fc600078e0200 */
[----:B------:R-:W-:Y:S01]  /*07e0*/  @P1 LEA.HI.X R5, R2, R5, R14, 0x2, P2 ;  /* 0x0000000502051211 */ /* 0x000fe200010f140e */
[----:B------:R-:W-:Y:S01]  /*07f0*/  @P1 IMAD.WIDE R14, R3, 0x4, R10 ;  /* 0x00000004030e1825 */ /* 0x000fe200078e020a */
[----:B------:R-:W4:Y:S03]  /*0800*/  @P1 LDG.E R2, desc[UR4][R10.64] ;  /* 0x000000040a021981 */ /* 0x000f26000c1e1900 */
[----:B---3--:R-:W-:Y:S01]  /*0810*/  @!P0 IMAD.WIDE.U32 R6, R17, 0x4, R6 ;  /* 0x0000000411068825 */ /* 0x008fe200078e0006 */
[----:B------:R-:W2:Y:S04]  /*0820*/  @P1 LDG.E R5, desc[UR4][R4.64+0x4] ;  /* 0x0000040404051981 */ /* 0x000ea8000c1e1900 */
[----:B------:R-:W2:Y:S01]  /*0830*/  @P1 LDG.E R14, desc[UR4][R14.64] ;  /* 0x000000040e0e1981 */ /* 0x000ea2000c1e1900 */
[----:B0-----:R-:W-:-:S03]  /*0840*/  @!P0 IMAD.WIDE R8, R21, 0x4, R8 ;  /* 0x0000000415088825 */ /* 0x001fc600078e0208 */
[----:B------:R-:W3:Y:S04]  /*0850*/  @!P0 LDG.E R7, desc[UR4][R6.64] ;  /* 0x0000000406078981 */ /* 0x000ee8000c1e1900 */
[----:B------:R-:W3:Y:S01]  /*0860*/  @!P0 LDG.E R8, desc[UR4][R8.64] ;  /* 0x0000000408088981 */ /* 0x000ee2000c1e1900 */
[----:B----4-:R-:W-:-:S04]  /*0870*/  @P1 FFMA R2, R13, R2, R24 ;  /* 0x000000020d021223 */ /* 0x010fc80000000018 */
[----:B--2---:R-:W-:-:S04]  /*0880*/  @P1 FFMA R24, R5, R14, R2 ;  /* 0x0000000e05181223 */ /* 0x004fc80000000002 */
[----:B---3--:R-:W-:-:S07]  /*0890*/  @!P0 FFMA R24, R7, R8, R24 ;  /* 0x0000000807188223 */ /* 0x008fce0000000018 */
.L_x_0:
[----:B------:R-:W0:Y:S01]  /*08a0*/  LDC.64 R4, c[0x0][0x390] ;  /* 0x0000e400ff047b82 */ /* 0x000e220000000a00 */
[----:B------:R-:W-:-:S04]  /*08b0*/  IMAD R3, R19, R3, R0 ;  /* 0x0000000313037224 */ /* 0x000fc800078e0200 */
[----:B0-----:R-:W-:-:S05]  /*08c0*/  IMAD.WIDE R2, R3, 0x4, R4 ;  /* 0x0000000403027825 */ /* 0x001fca00078e0204 */
[----:B------:R-:W-:Y:S01]  /*08d0*/  STG.E desc[UR4][R2.64], R24 ;  /* 0x0000001802007986 */ /* 0x000fe2000c101904 */
[----:B------:R-:W-:Y:S05]  /*08e0*/  EXIT ;  /* 0x000000000000794d */ /* 0x000fea0003800000 */
.L_x_4:
[----:B------:R-:W-:-:S00]  /*08f0*/  BRA `(.L_x_4) ;  /* 0xfffffffc00fc7947 */ /* 0x000fc0000383ffff */
[----:B------:R-:W-:-:S00]  /*0900*/  NOP ;  /* 0x0000000000007918 */ /* 0x000fc00000000000 */
[----:B------:R-:W-:-:S00]  /*0910*/  NOP ;  /* 0x0000000000007918 */ /* 0x000fc00000000000 */
[----:B------:R-:W-:-:S00]  /*0920*/  NOP ;  /* 0x0000000000007918 */ /* 0x000fc00000000000 */
[----:B------:R-:W-:-:S00]  /*0930*/  NOP ;  /* 0x0000000000007918 */ /* 0x000fc00000000000 */
[----:B------:R-:W-:-:S00]  /*0940*/  NOP ;  /* 0x0000000000007918 */ /* 0x000fc00000000000 */
[----:B------:R-:W-:-:S00]  /*0950*/  NOP ;  /* 0x0000000000007918 */ /* 0x000fc00000000000 */
[----:B------:R-:W-:-:S00]  /*0960*/  NOP ;  /* 0x0000000000007918 */ /* 0x000fc00000000000 */
[----:B------:R-:W-:-:S00]  /*0970*/  NOP ;  /* 0x0000000000007918 */ /* 0x000fc00000000000 */
.L_x_5:


//--------------------- .nv.shared.reserved.0     --------------------------
	.section	.nv.shared.reserved.0,"aw",@nobits
	.weak		__nv_reservedSMEM_offset_0_alias
	.size		__nv_reservedSMEM_offset_0_alias, 0, 64
	.other		__nv_reservedSMEM_offset_0_alias,@"STO_CUDA_RESERVED_SHARED STV_DEFAULT"
__nv_reservedSMEM_offset_0_alias:
	.zero		0
	.zero		64


//--------------------- .nv.constant0._Z19naive_kernel_matmulPfS_S_iii --------------------------
	.section	.nv.constant0._Z19naive_kernel_matmulPfS_S_iii,"a",@progbits
	.sectionflags	@""
	.align	4
.nv.constant0._Z19naive_kernel_matmulPfS_S_iii:
	.zero		932


//--------------------- SYMBOLS --------------------------

	.type		.nv.reservedSmem.offset0,@object
	.size		.nv.reservedSmem.offset0,0x4
